//
// Generated by NVIDIA NVVM Compiler
//
// Compiler Build ID: CL-36424714
// Cuda compilation tools, release 13.0, V13.0.88
// Based on NVVM 20.0.0
//

.version 9.0
.target sm_100
.address_size 64

	// .globl	_Z5saxpyiPfS_

.visible .entry _Z5saxpyiPfS_(
	.param .u32 _Z5saxpyiPfS__param_0,
	.param .u64 .ptr .align 1 _Z5saxpyiPfS__param_1,
	.param .u64 .ptr .align 1 _Z5saxpyiPfS__param_2
)
{
	.reg .pred 	%p<2>;
	.reg .b32 	%r<3>;
	.reg .b32 	%f<4>;
	.reg .b64 	%rd<8>;

	ld.param.u32 	%r2, [_Z5saxpyiPfS__param_0];
	ld.param.u64 	%rd1, [_Z5saxpyiPfS__param_1];
	ld.param.u64 	%rd2, [_Z5saxpyiPfS__param_2];
	mov.u32 	%r1, %tid.x;
	setp.ge.s32 	%p1, %r1, %r2;
	@%p1 bra 	$L__BB0_2;
	cvta.to.global.u64 	%rd3, %rd1;
	cvta.to.global.u64 	%rd4, %rd2;
	mul.wide.u32 	%rd5, %r1, 4;
	add.s64 	%rd6, %rd3, %rd5;
	ld.global.f32 	%f1, [%rd6];
	add.s64 	%rd7, %rd4, %rd5;
	ld.global.f32 	%f2, [%rd7];
	add.f32 	%f3, %f1, %f2;
	st.global.f32 	[%rd7], %f3;
$L__BB0_2:
	ret;

}


// ===== COMPILED SASS (sm_100) =====

	.target	sm_100

	.elftype	@"ET_EXEC"


//--------------------- .note.nv.tkinfo           --------------------------
	.section	.note.nv.tkinfo,"",@"SHT_NOTE"
	.sectionflags	@"SHF_NOTE_NV_TKINFO"
	.tkinfo
        /*0018*/ 	.word	0x00000002
        /*0030*/ 	.string	""
        /*0030*/ 	.string	"ptxas"
        /*0030*/ 	.string	"Cuda compilation tools, release 13.0, V13.0.88"
        /*0030*/ 	.string	"Build cuda_13.0.r13.0/compiler.36424714_0"
        /*0030*/ 	.string	"-arch sm_100 -m 64 "



//--------------------- .note.nv.cuinfo           --------------------------
	.section	.note.nv.cuinfo,"",@"SHT_NOTE"
	.sectionflags	@"SHF_NOTE_NV_CUINFO"
        /*0018*/ 	.short	0x0002
        /*001a*/ 	.short	0x0064
        /*001c*/ 	.short	0x0082
	.zero		2


//--------------------- .nv.info                  --------------------------
	.section	.nv.info,"",@"SHT_CUDA_INFO"
	.align	4


	//----- nvinfo : EIATTR_REGCOUNT
	.align		4
        /*0000*/ 	.byte	0x04, 0x2f
        /*0002*/ 	.short	(.L_1 - .L_0)
	.align		4
.L_0:
        /*0004*/ 	.word	index@(_Z5saxpyiPfS_)
        /*0008*/ 	.word	0x0000000a


	//----- nvinfo : EIATTR_FRAME_SIZE
	.align		4
.L_1:
        /*000c*/ 	.byte	0x04, 0x11
        /*000e*/ 	.short	(.L_3 - .L_2)
	.align		4
.L_2:
        /*0010*/ 	.word	index@(_Z5saxpyiPfS_)
        /*0014*/ 	.word	0x00000000


	//----- nvinfo : EIATTR_MIN_STACK_SIZE
	.align		4
.L_3:
        /*0018*/ 	.byte	0x04, 0x12
        /*001a*/ 	.short	(.L_5 - .L_4)
	.align		4
.L_4:
        /*001c*/ 	.word	index@(_Z5saxpyiPfS_)
        /*0020*/ 	.word	0x00000000
.L_5:


//--------------------- .nv.compat                --------------------------
	.section	.nv.compat,"",@"SHT_CUDA_COMPAT_INFO"
	.align	4
        /*0000*/ 	.byte	0x02, 0x09, 0x00, 0x00, 0x02, 0x02, 0x01, 0x00, 0x02, 0x05, 0x05, 0x00, 0x03, 0x07, 0x01, 0x01
        /*0010*/ 	.byte	0x02, 0x03, 0x00, 0x00, 0x02, 0x06, 0x01, 0x00, 0x04, 0x0b, 0x08, 0x00, 0x09, 0x00, 0x00, 0x00
        /*0020*/ 	.byte	0x00, 0x00, 0x00, 0x00


//--------------------- .nv.info._Z5saxpyiPfS_    --------------------------
	.section	.nv.info._Z5saxpyiPfS_,"",@"SHT_CUDA_INFO"
	.sectionflags	@""
	.align	4


	//----- nvinfo : EIATTR_CUDA_API_VERSION
	.align		4
        /*0000*/ 	.byte	0x04, 0x37
        /*0002*/ 	.short	(.L_7 - .L_6)
.L_6:
        /*0004*/ 	.word	0x00000082


	//----- nvinfo : EIATTR_KPARAM_INFO
	.align		4
.L_7:
        /*0008*/ 	.byte	0x04, 0x17
        /*000a*/ 	.short	(.L_9 - .L_8)
.L_8:
        /*000c*/ 	.word	0x00000000
        /*0010*/ 	.short	0x0002
        /*0012*/ 	.short	0x0010
        /*0014*/ 	.byte	0x00, 0xf5, 0x21, 0x00


	//----- nvinfo : EIATTR_KPARAM_INFO
	.align		4
.L_9:
        /*0018*/ 	.byte	0x04, 0x17
        /*001a*/ 	.short	(.L_11 - .L_10)
.L_10:
        /*001c*/ 	.word	0x00000000
        /*0020*/ 	.short	0x0001
        /*0022*/ 	.short	0x0008
        /*0024*/ 	.byte	0x00, 0xf5, 0x21, 0x00


	//----- nvinfo : EIATTR_KPARAM_INFO
	.align		4
.L_11:
        /*0028*/ 	.byte	0x04, 0x17
        /*002a*/ 	.short	(.L_13 - .L_12)
.L_12:
        /*002c*/ 	.word	0x00000000
        /*0030*/ 	.short	0x0000
        /*0032*/ 	.short	0x0000
        /*0034*/ 	.byte	0x00, 0xf0, 0x11, 0x00


	//----- nvinfo : EIATTR_SPARSE_MMA_MASK
	.align		4
.L_13:
        /*0038*/ 	.byte	0x03, 0x50
        /*003a*/ 	.short	0x0000


	//----- nvinfo : EIATTR_MAXREG_COUNT
	.align		4
        /*003c*/ 	.byte	0x03, 0x1b
        /*003e*/ 	.short	0x00ff


	//----- nvinfo : EIATTR_MERCURY_ISA_VERSION
	.align		4
        /*0040*/ 	.byte	0x03, 0x5f
        /*0042*/ 	.short	0x0101


	//----- nvinfo : EIATTR_VRC_CTA_INIT_COUNT
	.align		4
        /*0044*/ 	.byte	0x02, 0x4a
	.zero		1
	.zero		1


	//----- nvinfo : EIATTR_EXIT_INSTR_OFFSETS
	.align		4
        /*0048*/ 	.byte	0x04, 0x1c
        /*004a*/ 	.short	(.L_15 - .L_14)


	//   ....[0]....
.L_14:
        /*004c*/ 	.word	0x00000040


	//   ....[1]....
        /*0050*/ 	.word	0x000000e0


	//----- nvinfo : EIATTR_CBANK_PARAM_SIZE
	.align		4
.L_15:
        /*0054*/ 	.byte	0x03, 0x19
        /*0056*/ 	.short	0x0018


	//----- nvinfo : EIATTR_PARAM_CBANK
	.align		4
        /*0058*/ 	.byte	0x04, 0x0a
        /*005a*/ 	.short	(.L_17 - .L_16)
	.align		4
.L_16:
        /*005c*/ 	.word	index@(.nv.constant0._Z5saxpyiPfS_)
        /*0060*/ 	.short	0x0380
        /*0062*/ 	.short	0x0018


	//----- nvinfo : EIATTR_SW_WAR
	.align		4
.L_17:
        /*0064*/ 	.byte	0x04, 0x36
        /*0066*/ 	.short	(.L_19 - .L_18)
.L_18:
        /*0068*/ 	.word	0x00000008
.L_19:


//--------------------- .nv.callgraph             --------------------------
	.section	.nv.callgraph,"",@"SHT_CUDA_CALLGRAPH"
	.align	4
	.sectionentsize	8
	.align		4
        /*0000*/ 	.word	0x00000000
	.align		4
        /*0004*/ 	.word	0xffffffff
	.align		4
        /*0008*/ 	.word	0x00000000
	.align		4
        /*000c*/ 	.word	0xfffffffe
	.align		4
        /*0010*/ 	.word	0x00000000
	.align		4
        /*0014*/ 	.word	0xfffffffd
	.align		4
        /*0018*/ 	.word	0x00000000
	.align		4
        /*001c*/ 	.word	0xfffffffc


//--------------------- .text._Z5saxpyiPfS_       --------------------------
	.section	.text._Z5saxpyiPfS_,"ax",@progbits
	.align	128
        .global         _Z5saxpyiPfS_
        .type           _Z5saxpyiPfS_,@function
        .size           _Z5saxpyiPfS_,(.L_x_1 - _Z5saxpyiPfS_)
        .other          _Z5saxpyiPfS_,@"STO_CUDA_ENTRY STV_DEFAULT"
_Z5saxpyiPfS_:
.text._Z5saxpyiPfS_:
[----:B------:R-:W-:Y:S01]  /*0000*/  LDC R1, c[0x0][0x37c] ;  /* 0x0000df00ff017b82 */ /* 0x000fe20000000800 */
[----:B------:R-:W0:Y:S01]  /*0010*/  S2R R7, SR_TID.X ;  /* 0x0000000000077919 */ /* 0x000e220000002100 */
[----:B------:R-:W0:Y:S02]  /*0020*/  LDCU UR4, c[0x0][0x380] ;  /* 0x00007000ff0477ac */ /* 0x000e240008000800 */
[----:B0-----:R-:W-:-:S13]  /*0030*/  ISETP.GE.AND P0, PT, R7, UR4, PT ;  /* 0x0000000407007c0c */ /* 0x001fda000bf06270 */
[----:B------:R-:W-:Y:S05]  /*0040*/  @P0 EXIT ;  /* 0x000000000000094d */ /* 0x000fea0003800000 */
[----:B------:R-:W0:Y:S01]  /*0050*/  LDC.64 R2, c[0x0][0x388] ;  /* 0x0000e200ff027b82 */ /* 0x000e220000000a00 */
[----:B------:R-:W1:Y:S07]  /*0060*/  LDCU.64 UR4, c[0x0][0x358] ;  /* 0x00006b00ff0477ac */ /* 0x000e6e0008000a00 */
[----:B------:R-:W2:Y:S01]  /*0070*/  LDC.64 R4, c[0x0][0x390] ;  /* 0x0000e400ff047b82 */ /* 0x000ea20000000a00 */
[----:B0-----:R-:W-:-:S06]  /*0080*/  IMAD.WIDE.U32 R2, R7, 0x4, R2 ;  /* 0x0000000407027825 */ /* 0x001fcc00078e0002 */
[----:B-1----:R-:W3:Y:S01]  /*0090*/  LDG.E R2, desc[UR4][R2.64] ;  /* 0x0000000402027981 */ /* 0x002ee2000c1e1900 */
[----:B--2---:R-:W-:-:S05]  /*00a0*/  IMAD.WIDE.U32 R4, R7, 0x4, R4 ;  /* 0x0000000407047825 */ /* 0x004fca00078e0004 */
[----:B------:R-:W3:Y:S02]  /*00b0*/  LDG.E R7, desc[UR4][R4.64] ;  /* 0x0000000404077981 */ /* 0x000ee4000c1e1900 */
[----:B---3--:R-:W-:-:S05]  /*00c0*/  FADD R7, R2, R7 ;  /* 0x0000000702077221 */ /* 0x008fca0000000000 */
[----:B------:R-:W-:Y:S01]  /*00d0*/  STG.E desc[UR4][R4.64], R7 ;  /* 0x0000000704007986 */ /* 0x000fe2000c101904 */
[----:B------:R-:W-:Y:S05]  /*00e0*/  EXIT ;  /* 0x000000000000794d */ /* 0x000fea0003800000 */
.L_x_0:
[----:B------:R-:W-:-:S00]  /*00f0*/  BRA `(.L_x_0) ;  /* 0xfffffffc00fc7947 */ /* 0x000fc0000383ffff */
[----:B------:R-:W-:-:S00]  /*0100*/  NOP ;  /* 0x0000000000007918 */ /* 0x000fc00000000000 */
[----:B------:R-:W-:-:S00]  /*0110*/  NOP ;  /* 0x0000000000007918 */ /* 0x000fc00000000000 */
[----:B------:R-:W-:-:S00]  /*0120*/  NOP ;  /* 0x0000000000007918 */ /* 0x000fc00000000000 */
[----:B------:R-:W-:-:S00]  /*0130*/  NOP ;  /* 0x0000000000007918 */ /* 0x000fc00000000000 */
[----:B------:R-:W-:-:S00]  /*0140*/  NOP ;  /* 0x0000000000007918 */ /* 0x000fc00000000000 */
[----:B------:R-:W-:-:S00]  /*0150*/  NOP ;  /* 0x0000000000007918 */ /* 0x000fc00000000000 */
[----:B------:R-:W-:-:S00]  /*0160*/  NOP ;  /* 0x0000000000007918 */ /* 0x000fc00000000000 */
[----:B------:R-:W-:-:S00]  /*0170*/  NOP ;  /* 0x0000000000007918 */ /* 0x000fc00000000000 */
.L_x_1:


//--------------------- .nv.shared.reserved.0     --------------------------
	.section	.nv.shared.reserved.0,"aw",@nobits
	.weak		__nv_reservedSMEM_offset_0_alias
	.size		__nv_reservedSMEM_offset_0_alias, 0, 64
	.other		__nv_reservedSMEM_offset_0_alias,@"STO_CUDA_RESERVED_SHARED STV_DEFAULT"
__nv_reservedSMEM_offset_0_alias:
	.zero		0
	.zero		64


//--------------------- .nv.constant0._Z5saxpyiPfS_ --------------------------
	.section	.nv.constant0._Z5saxpyiPfS_,"a",@progbits
	.sectionflags	@""
	.align	4
.nv.constant0._Z5saxpyiPfS_:
	.zero		920


//--------------------- SYMBOLS --------------------------

	.type		.nv.reservedSmem.offset0,@object
	.size		.nv.reservedSmem.offset0,0x4
